//
// Generated by NVIDIA NVVM Compiler
//
// Compiler Build ID: CL-36424714
// Cuda compilation tools, release 13.0, V13.0.88
// Based on NVVM 20.0.0
//

.version 9.0
.target sm_100
.address_size 64

	// .globl	_Z9PalindromPiS_i

.visible .entry _Z9PalindromPiS_i(
	.param .u64 .ptr .align 1 _Z9PalindromPiS_i_param_0,
	.param .u64 .ptr .align 1 _Z9PalindromPiS_i_param_1,
	.param .u32 _Z9PalindromPiS_i_param_2
)
{
	.reg .pred 	%p<8>;
	.reg .b32 	%r<101>;
	.reg .b64 	%rd<18>;

	ld.param.u64 	%rd6, [_Z9PalindromPiS_i_param_0];
	ld.param.u64 	%rd7, [_Z9PalindromPiS_i_param_1];
	cvta.to.global.u64 	%rd1, %rd7;
	cvta.to.global.u64 	%rd2, %rd6;
	mov.u32 	%r25, %ntid.x;
	mov.u32 	%r26, %ctaid.x;
	mov.u32 	%r27, %tid.x;
	mad.lo.s32 	%r1, %r25, %r26, %r27;
	ld.global.u32 	%r97, [%rd2];
	setp.lt.s32 	%p1, %r97, 1;
	mov.b32 	%r95, 0;
	@%p1 bra 	$L__BB0_3;
	mov.b32 	%r95, 0;
$L__BB0_2:
	mul.hi.s32 	%r29, %r97, 1717986919;
	shr.u32 	%r30, %r29, 31;
	shr.s32 	%r31, %r29, 2;
	add.s32 	%r19, %r31, %r30;
	mul.lo.s32 	%r32, %r19, 10;
	sub.s32 	%r33, %r97, %r32;
	mad.lo.s32 	%r95, %r95, 10, %r33;
	setp.gt.s32 	%p2, %r97, 9;
	mov.u32 	%r97, %r19;
	@%p2 bra 	$L__BB0_2;
$L__BB0_3:
	st.global.u32 	[%rd2], %r95;
	setp.lt.s32 	%p3, %r1, 1;
	@%p3 bra 	$L__BB0_10;
	and.b32  	%r4, %r1, 3;
	setp.eq.s32 	%p4, %r4, 0;
	mov.u32 	%r96, %r1;
	@%p4 bra 	$L__BB0_7;
	add.s32 	%r93, %r1, -1;
	neg.s32 	%r92, %r4;
$L__BB0_6:
	.pragma "nounroll";
	mov.u32 	%r96, %r93;
	mul.hi.s32 	%r34, %r95, 1717986919;
	shr.u32 	%r35, %r34, 31;
	shr.s32 	%r36, %r34, 2;
	add.s32 	%r37, %r36, %r35;
	mul.lo.s32 	%r38, %r37, 10;
	sub.s32 	%r39, %r95, %r38;
	mul.wide.u32 	%rd8, %r96, 4;
	add.s64 	%rd9, %rd1, %rd8;
	st.global.u32 	[%rd9], %r39;
	ld.global.u32 	%r40, [%rd2];
	mul.hi.s32 	%r41, %r40, 1717986919;
	shr.u32 	%r42, %r41, 31;
	shr.s32 	%r43, %r41, 2;
	add.s32 	%r95, %r43, %r42;
	st.global.u32 	[%rd2], %r95;
	add.s32 	%r93, %r96, -1;
	add.s32 	%r92, %r92, 1;
	setp.ne.s32 	%p5, %r92, 0;
	@%p5 bra 	$L__BB0_6;
$L__BB0_7:
	setp.lt.u32 	%p6, %r1, 4;
	@%p6 bra 	$L__BB0_10;
	add.s32 	%r99, %r96, 4;
	add.s32 	%r44, %r96, -1;
	mul.wide.u32 	%rd10, %r44, 4;
	add.s64 	%rd17, %rd1, %rd10;
$L__BB0_9:
	mul.hi.s32 	%r45, %r95, 1717986919;
	shr.u32 	%r46, %r45, 31;
	shr.s32 	%r47, %r45, 2;
	add.s32 	%r48, %r47, %r46;
	mul.lo.s32 	%r49, %r48, 10;
	sub.s32 	%r50, %r95, %r49;
	st.global.u32 	[%rd17], %r50;
	ld.global.u32 	%r51, [%rd2];
	mul.hi.s32 	%r52, %r51, 1717986919;
	shr.u32 	%r53, %r52, 31;
	shr.s32 	%r54, %r52, 2;
	add.s32 	%r55, %r54, %r53;
	st.global.u32 	[%rd2], %r55;
	add.s32 	%r56, %r99, -6;
	mul.hi.s32 	%r57, %r55, 1717986919;
	shr.u32 	%r58, %r57, 31;
	shr.s32 	%r59, %r57, 2;
	add.s32 	%r60, %r59, %r58;
	mul.lo.s32 	%r61, %r60, 10;
	sub.s32 	%r62, %r55, %r61;
	mul.wide.u32 	%rd11, %r56, 4;
	add.s64 	%rd12, %rd1, %rd11;
	st.global.u32 	[%rd12], %r62;
	ld.global.u32 	%r63, [%rd2];
	mul.hi.s32 	%r64, %r63, 1717986919;
	shr.u32 	%r65, %r64, 31;
	shr.s32 	%r66, %r64, 2;
	add.s32 	%r67, %r66, %r65;
	st.global.u32 	[%rd2], %r67;
	add.s32 	%r68, %r99, -7;
	mul.hi.s32 	%r69, %r67, 1717986919;
	shr.u32 	%r70, %r69, 31;
	shr.s32 	%r71, %r69, 2;
	add.s32 	%r72, %r71, %r70;
	mul.lo.s32 	%r73, %r72, 10;
	sub.s32 	%r74, %r67, %r73;
	mul.wide.u32 	%rd13, %r68, 4;
	add.s64 	%rd14, %rd1, %rd13;
	st.global.u32 	[%rd14], %r74;
	ld.global.u32 	%r75, [%rd2];
	mul.hi.s32 	%r76, %r75, 1717986919;
	shr.u32 	%r77, %r76, 31;
	shr.s32 	%r78, %r76, 2;
	add.s32 	%r79, %r78, %r77;
	st.global.u32 	[%rd2], %r79;
	add.s32 	%r80, %r99, -8;
	mul.hi.s32 	%r81, %r79, 1717986919;
	shr.u32 	%r82, %r81, 31;
	shr.s32 	%r83, %r81, 2;
	add.s32 	%r84, %r83, %r82;
	mul.lo.s32 	%r85, %r84, 10;
	sub.s32 	%r86, %r79, %r85;
	mul.wide.u32 	%rd15, %r80, 4;
	add.s64 	%rd16, %rd1, %rd15;
	st.global.u32 	[%rd16], %r86;
	ld.global.u32 	%r87, [%rd2];
	mul.hi.s32 	%r88, %r87, 1717986919;
	shr.u32 	%r89, %r88, 31;
	shr.s32 	%r90, %r88, 2;
	add.s32 	%r95, %r90, %r89;
	st.global.u32 	[%rd2], %r95;
	add.s32 	%r99, %r99, -4;
	add.s64 	%rd17, %rd17, -16;
	setp.gt.s32 	%p7, %r99, 4;
	@%p7 bra 	$L__BB0_9;
$L__BB0_10:
	ret;

}


// ===== COMPILED SASS (sm_100) =====

	.target	sm_100

	.elftype	@"ET_EXEC"


//--------------------- .note.nv.tkinfo           --------------------------
	.section	.note.nv.tkinfo,"",@"SHT_NOTE"
	.sectionflags	@"SHF_NOTE_NV_TKINFO"
	.tkinfo
        /*0018*/ 	.word	0x00000002
        /*0030*/ 	.string	""
        /*0030*/ 	.string	"ptxas"
        /*0030*/ 	.string	"Cuda compilation tools, release 13.0, V13.0.88"
        /*0030*/ 	.string	"Build cuda_13.0.r13.0/compiler.36424714_0"
        /*0030*/ 	.string	"-arch sm_100 -m 64 "



//--------------------- .note.nv.cuinfo           --------------------------
	.section	.note.nv.cuinfo,"",@"SHT_NOTE"
	.sectionflags	@"SHF_NOTE_NV_CUINFO"
        /*0018*/ 	.short	0x0002
        /*001a*/ 	.short	0x0064
        /*001c*/ 	.short	0x0082
	.zero		2


//--------------------- .nv.info                  --------------------------
	.section	.nv.info,"",@"SHT_CUDA_INFO"
	.align	4


	//----- nvinfo : EIATTR_REGCOUNT
	.align		4
        /*0000*/ 	.byte	0x04, 0x2f
        /*0002*/ 	.short	(.L_1 - .L_0)
	.align		4
.L_0:
        /*0004*/ 	.word	index@(_Z9PalindromPiS_i)
        /*0008*/ 	.word	0x00000016


	//----- nvinfo : EIATTR_FRAME_SIZE
	.align		4
.L_1:
        /*000c*/ 	.byte	0x04, 0x11
        /*000e*/ 	.short	(.L_3 - .L_2)
	.align		4
.L_2:
        /*0010*/ 	.word	index@(_Z9PalindromPiS_i)
        /*0014*/ 	.word	0x00000000


	//----- nvinfo : EIATTR_MIN_STACK_SIZE
	.align		4
.L_3:
        /*0018*/ 	.byte	0x04, 0x12
        /*001a*/ 	.short	(.L_5 - .L_4)
	.align		4
.L_4:
        /*001c*/ 	.word	index@(_Z9PalindromPiS_i)
        /*0020*/ 	.word	0x00000000
.L_5:


//--------------------- .nv.compat                --------------------------
	.section	.nv.compat,"",@"SHT_CUDA_COMPAT_INFO"
	.align	4
        /*0000*/ 	.byte	0x02, 0x09, 0x00, 0x00, 0x02, 0x02, 0x01, 0x00, 0x02, 0x05, 0x05, 0x00, 0x03, 0x07, 0x01, 0x01
        /*0010*/ 	.byte	0x02, 0x03, 0x00, 0x00, 0x02, 0x06, 0x01, 0x00, 0x04, 0x0b, 0x08, 0x00, 0x09, 0x00, 0x00, 0x00
        /*0020*/ 	.byte	0x00, 0x00, 0x00, 0x00


//--------------------- .nv.info._Z9PalindromPiS_i --------------------------
	.section	.nv.info._Z9PalindromPiS_i,"",@"SHT_CUDA_INFO"
	.sectionflags	@""
	.align	4


	//----- nvinfo : EIATTR_CUDA_API_VERSION
	.align		4
        /*0000*/ 	.byte	0x04, 0x37
        /*0002*/ 	.short	(.L_7 - .L_6)
.L_6:
        /*0004*/ 	.word	0x00000082


	//----- nvinfo : EIATTR_KPARAM_INFO
	.align		4
.L_7:
        /*0008*/ 	.byte	0x04, 0x17
        /*000a*/ 	.short	(.L_9 - .L_8)
.L_8:
        /*000c*/ 	.word	0x00000000
        /*0010*/ 	.short	0x0002
        /*0012*/ 	.short	0x0010
        /*0014*/ 	.byte	0x00, 0xf0, 0x11, 0x00


	//----- nvinfo : EIATTR_KPARAM_INFO
	.align		4
.L_9:
        /*0018*/ 	.byte	0x04, 0x17
        /*001a*/ 	.short	(.L_11 - .L_10)
.L_10:
        /*001c*/ 	.word	0x00000000
        /*0020*/ 	.short	0x0001
        /*0022*/ 	.short	0x0008
        /*0024*/ 	.byte	0x00, 0xf5, 0x21, 0x00


	//----- nvinfo : EIATTR_KPARAM_INFO
	.align		4
.L_11:
        /*0028*/ 	.byte	0x04, 0x17
        /*002a*/ 	.short	(.L_13 - .L_12)
.L_12:
        /*002c*/ 	.word	0x00000000
        /*0030*/ 	.short	0x0000
        /*0032*/ 	.short	0x0000
        /*0034*/ 	.byte	0x00, 0xf5, 0x21, 0x00


	//----- nvinfo : EIATTR_SPARSE_MMA_MASK
	.align		4
.L_13:
        /*0038*/ 	.byte	0x03, 0x50
        /*003a*/ 	.short	0x0000


	//----- nvinfo : EIATTR_MAXREG_COUNT
	.align		4
        /*003c*/ 	.byte	0x03, 0x1b
        /*003e*/ 	.short	0x00ff


	//----- nvinfo : EIATTR_MERCURY_ISA_VERSION
	.align		4
        /*0040*/ 	.byte	0x03, 0x5f
        /*0042*/ 	.short	0x0101


	//----- nvinfo : EIATTR_VRC_CTA_INIT_COUNT
	.align		4
        /*0044*/ 	.byte	0x02, 0x4a
	.zero		1
	.zero		1


	//----- nvinfo : EIATTR_EXIT_INSTR_OFFSETS
	.align		4
        /*0048*/ 	.byte	0x04, 0x1c
        /*004a*/ 	.short	(.L_15 - .L_14)


	//   ....[0]....
.L_14:
        /*004c*/ 	.word	0x00000160


	//   ....[1]....
        /*0050*/ 	.word	0x00000330


	//   ....[2]....
        /*0054*/ 	.word	0x000006b0


	//----- nvinfo : EIATTR_CRS_STACK_SIZE
	.align		4
.L_15:
        /*0058*/ 	.byte	0x04, 0x1e
        /*005a*/ 	.short	(.L_17 - .L_16)
.L_16:
        /*005c*/ 	.word	0x00000000


	//----- nvinfo : EIATTR_CBANK_PARAM_SIZE
	.align		4
.L_17:
        /*0060*/ 	.byte	0x03, 0x19
        /*0062*/ 	.short	0x0014


	//----- nvinfo : EIATTR_PARAM_CBANK
	.align		4
        /*0064*/ 	.byte	0x04, 0x0a
        /*0066*/ 	.short	(.L_19 - .L_18)
	.align		4
.L_18:
        /*0068*/ 	.word	index@(.nv.constant0._Z9PalindromPiS_i)
        /*006c*/ 	.short	0x0380
        /*006e*/ 	.short	0x0014


	//----- nvinfo : EIATTR_SW_WAR
	.align		4
.L_19:
        /*0070*/ 	.byte	0x04, 0x36
        /*0072*/ 	.short	(.L_21 - .L_20)
.L_20:
        /*0074*/ 	.word	0x00000008
.L_21:


//--------------------- .nv.callgraph             --------------------------
	.section	.nv.callgraph,"",@"SHT_CUDA_CALLGRAPH"
	.align	4
	.sectionentsize	8
	.align		4
        /*0000*/ 	.word	0x00000000
	.align		4
        /*0004*/ 	.word	0xffffffff
	.align		4
        /*0008*/ 	.word	0x00000000
	.align		4
        /*000c*/ 	.word	0xfffffffe
	.align		4
        /*0010*/ 	.word	0x00000000
	.align		4
        /*0014*/ 	.word	0xfffffffd
	.align		4
        /*0018*/ 	.word	0x00000000
	.align		4
        /*001c*/ 	.word	0xfffffffc


//--------------------- .text._Z9PalindromPiS_i   --------------------------
	.section	.text._Z9PalindromPiS_i,"ax",@progbits
	.align	128
        .global         _Z9PalindromPiS_i
        .type           _Z9PalindromPiS_i,@function
        .size           _Z9PalindromPiS_i,(.L_x_8 - _Z9PalindromPiS_i)
        .other          _Z9PalindromPiS_i,@"STO_CUDA_ENTRY STV_DEFAULT"
_Z9PalindromPiS_i:
.text._Z9PalindromPiS_i:
[----:B------:R-:W-:Y:S08]  /*0000*/  LDC R1, c[0x0][0x37c] ;  /* 0x0000df00ff017b82 */ /* 0x000ff00000000800 */
[----:B------:R-:W0:Y:S01]  /*0010*/  LDC.64 R2, c[0x0][0x380] ;  /* 0x0000e000ff027b82 */ /* 0x000e220000000a00 */
[----:B------:R-:W0:Y:S02]  /*0020*/  LDCU.64 UR4, c[0x0][0x358] ;  /* 0x00006b00ff0477ac */ /* 0x000e240008000a00 */
[----:B0-----:R-:W2:Y:S01]  /*0030*/  LDG.E R4, desc[UR4][R2.64] ;  /* 0x0000000402047981 */ /* 0x001ea2000c1e1900 */
[----:B------:R-:W0:Y:S01]  /*0040*/  LDCU UR6, c[0x0][0x360] ;  /* 0x00006c00ff0677ac */ /* 0x000e220008000800 */
[----:B------:R-:W-:Y:S01]  /*0050*/  IMAD.MOV.U32 R9, RZ, RZ, RZ ;  /* 0x000000ffff097224 */ /* 0x000fe200078e00ff */
[----:B------:R-:W0:Y:S01]  /*0060*/  S2R R0, SR_CTAID.X ;  /* 0x0000000000007919 */ /* 0x000e220000002500 */
[----:B------:R-:W0:Y:S02]  /*0070*/  S2R R5, SR_TID.X ;  /* 0x0000000000057919 */ /* 0x000e240000002100 */
[----:B0-----:R-:W-:-:S05]  /*0080*/  IMAD R0, R0, UR6, R5 ;  /* 0x0000000600007c24 */ /* 0x001fca000f8e0205 */
[----:B------:R-:W-:Y:S02]  /*0090*/  ISETP.GE.AND P0, PT, R0, 0x1, PT ;  /* 0x000000010000780c */ /* 0x000fe40003f06270 */
[----:B--2---:R-:W-:-:S13]  /*00a0*/  ISETP.GE.AND P1, PT, R4, 0x1, PT ;  /* 0x000000010400780c */ /* 0x004fda0003f26270 */
[----:B------:R-:W-:Y:S05]  /*00b0*/  @!P1 BRA `(.L_x_0) ;  /* 0x0000000000249947 */ /* 0x000fea0003800000 */
[----:B------:R-:W-:-:S07]  /*00c0*/  IMAD.MOV.U32 R9, RZ, RZ, RZ ;  /* 0x000000ffff097224 */ /* 0x000fce00078e00ff */
.L_x_1:
[C---:B------:R-:W-:Y:S01]  /*00d0*/  IMAD.HI R5, R4.reuse, 0x66666667, RZ ;  /* 0x6666666704057827 */ /* 0x040fe200078e02ff */
[----:B------:R-:W-:-:S04]  /*00e0*/  ISETP.GT.AND P1, PT, R4, 0x9, PT ;  /* 0x000000090400780c */ /* 0x000fc80003f24270 */
[----:B------:R-:W-:-:S04]  /*00f0*/  SHF.R.U32.HI R6, RZ, 0x1f, R5 ;  /* 0x0000001fff067819 */ /* 0x000fc80000011605 */
[----:B------:R-:W-:-:S05]  /*0100*/  LEA.HI.SX32 R5, R5, R6, 0x1e ;  /* 0x0000000605057211 */ /* 0x000fca00078ff2ff */
[----:B------:R-:W-:-:S04]  /*0110*/  IMAD R4, R5, -0xa, R4 ;  /* 0xfffffff605047824 */ /* 0x000fc800078e0204 */
[----:B------:R-:W-:Y:S01]  /*0120*/  IMAD R9, R9, 0xa, R4 ;  /* 0x0000000a09097824 */ /* 0x000fe200078e0204 */
[----:B------:R-:W-:Y:S01]  /*0130*/  MOV R4, R5 ;  /* 0x0000000500047202 */ /* 0x000fe20000000f00 */
[----:B------:R-:W-:Y:S06]  /*0140*/  @P1 BRA `(.L_x_1) ;  /* 0xfffffffc00e01947 */ /* 0x000fec000383ffff */
.L_x_0:
[----:B------:R0:W-:Y:S01]  /*0150*/  STG.E desc[UR4][R2.64], R9 ;  /* 0x0000000902007986 */ /* 0x0001e2000c101904 */
[----:B------:R-:W-:Y:S05]  /*0160*/  @!P0 EXIT ;  /* 0x000000000000894d */ /* 0x000fea0003800000 */
[----:B------:R-:W-:Y:S01]  /*0170*/  LOP3.LUT P0, R6, R0, 0x3, RZ, 0xc0, !PT ;  /* 0x0000000300067812 */ /* 0x000fe2000780c0ff */
[----:B------:R-:W-:Y:S01]  /*0180*/  BSSY.RECONVERGENT B0, `(.L_x_2) ;  /* 0x0000019000007945 */ /* 0x000fe20003800200 */
[----:B------:R-:W-:-:S11]  /*0190*/  IMAD.MOV.U32 R8, RZ, RZ, R0 ;  /* 0x000000ffff087224 */ /* 0x000fd600078e0000 */
[----:B------:R-:W-:Y:S05]  /*01a0*/  @!P0 BRA `(.L_x_3) ;  /* 0x0000000000588947 */ /* 0x000fea0003800000 */
[----:B------:R-:W1:Y:S01]  /*01b0*/  LDC.64 R4, c[0x0][0x388] ;  /* 0x0000e200ff047b82 */ /* 0x000e620000000a00 */
[----:B------:R-:W-:Y:S01]  /*01c0*/  BSSY.RECONVERGENT B1, `(.L_x_4) ;  /* 0x0000013000017945 */ /* 0x000fe20003800200 */
[----:B------:R-:W-:Y:S01]  /*01d0*/  IMAD.MOV R8, RZ, RZ, -R6 ;  /* 0x000000ffff087224 */ /* 0x000fe200078e0a06 */
[----:B------:R-:W-:-:S07]  /*01e0*/  IADD3 R11, PT, PT, R0, -0x1, RZ ;  /* 0xffffffff000b7810 */ /* 0x000fce0007ffe0ff */
.L_x_5:
[----:B--2---:R-:W-:-:S05]  /*01f0*/  IMAD.HI R6, R9, 0x66666667, RZ ;  /* 0x6666666709067827 */ /* 0x004fca00078e02ff */
[----:B------:R-:W-:-:S04]  /*0200*/  SHF.R.U32.HI R7, RZ, 0x1f, R6 ;  /* 0x0000001fff077819 */ /* 0x000fc80000011606 */
[----:B------:R-:W-:Y:S01]  /*0210*/  LEA.HI.SX32 R10, R6, R7, 0x1e ;  /* 0x00000007060a7211 */ /* 0x000fe200078ff2ff */
[----:B-1----:R-:W-:-:S04]  /*0220*/  IMAD.WIDE.U32 R6, R11, 0x4, R4 ;  /* 0x000000040b067825 */ /* 0x002fc800078e0004 */
[----:B------:R-:W-:-:S05]  /*0230*/  IMAD R13, R10, -0xa, R9 ;  /* 0xfffffff60a0d7824 */ /* 0x000fca00078e0209 */
[----:B------:R2:W-:Y:S04]  /*0240*/  STG.E desc[UR4][R6.64], R13 ;  /* 0x0000000d06007986 */ /* 0x0005e8000c101904 */
[----:B0-----:R-:W3:Y:S01]  /*0250*/  LDG.E R9, desc[UR4][R2.64] ;  /* 0x0000000402097981 */ /* 0x001ee2000c1e1900 */
[----:B------:R-:W-:-:S05]  /*0260*/  VIADD R8, R8, 0x1 ;  /* 0x0000000108087836 */ /* 0x000fca0000000000 */
[----:B------:R-:W-:Y:S01]  /*0270*/  ISETP.NE.AND P0, PT, R8, RZ, PT ;  /* 0x000000ff0800720c */ /* 0x000fe20003f05270 */
[----:B---3--:R-:W-:-:S05]  /*0280*/  IMAD.HI R9, R9, 0x66666667, RZ ;  /* 0x6666666709097827 */ /* 0x008fca00078e02ff */
[----:B------:R-:W-:-:S04]  /*0290*/  SHF.R.U32.HI R10, RZ, 0x1f, R9 ;  /* 0x0000001fff0a7819 */ /* 0x000fc80000011609 */
[----:B------:R-:W-:Y:S01]  /*02a0*/  LEA.HI.SX32 R9, R9, R10, 0x1e ;  /* 0x0000000a09097211 */ /* 0x000fe200078ff2ff */
[----:B------:R-:W-:Y:S01]  /*02b0*/  IMAD.MOV.U32 R10, RZ, RZ, R11 ;  /* 0x000000ffff0a7224 */ /* 0x000fe200078e000b */
[----:B------:R-:W-:-:S03]  /*02c0*/  IADD3 R11, PT, PT, R11, -0x1, RZ ;  /* 0xffffffff0b0b7810 */ /* 0x000fc60007ffe0ff */
[----:B------:R2:W-:Y:S01]  /*02d0*/  STG.E desc[UR4][R2.64], R9 ;  /* 0x0000000902007986 */ /* 0x0005e2000c101904 */
[----:B------:R-:W-:Y:S05]  /*02e0*/  @P0 BRA `(.L_x_5) ;  /* 0xfffffffc00c00947 */ /* 0x000fea000383ffff */
[----:B------:R-:W-:Y:S05]  /*02f0*/  BSYNC.RECONVERGENT B1 ;  /* 0x0000000000017941 */ /* 0x000fea0003800200 */
.L_x_4:
[----:B------:R-:W-:-:S07]  /*0300*/  IMAD.MOV.U32 R8, RZ, RZ, R10 ;  /* 0x000000ffff087224 */ /* 0x000fce00078e000a */
.L_x_3:
[----:B------:R-:W-:Y:S05]  /*0310*/  BSYNC.RECONVERGENT B0 ;  /* 0x0000000000007941 */ /* 0x000fea0003800200 */
.L_x_2:
[----:B------:R-:W-:-:S13]  /*0320*/  ISETP.GE.U32.AND P0, PT, R0, 0x4, PT ;  /* 0x000000040000780c */ /* 0x000fda0003f06070 */
[----:B------:R-:W-:Y:S05]  /*0330*/  @!P0 EXIT ;  /* 0x000000000000894d */ /* 0x000fea0003800000 */
[----:B------:R-:W1:Y:S01]  /*0340*/  LDC.64 R4, c[0x0][0x388] ;  /* 0x0000e200ff047b82 */ /* 0x000e620000000a00 */
[C---:B--2---:R-:W-:Y:S01]  /*0350*/  VIADD R7, R8.reuse, 0xffffffff ;  /* 0xffffffff08077836 */ /* 0x044fe20000000000 */
[----:B------:R-:W-:-:S03]  /*0360*/  IADD3 R0, PT, PT, R8, 0x4, RZ ;  /* 0x0000000408007810 */ /* 0x000fc60007ffe0ff */
[----:B-1----:R-:W-:-:S07]  /*0370*/  IMAD.WIDE.U32 R6, R7, 0x4, R4 ;  /* 0x0000000407067825 */ /* 0x002fce00078e0004 */
.L_x_6:
[----:B------:R-:W-:-:S05]  /*0380*/  IMAD.HI R8, R9, 0x66666667, RZ ;  /* 0x6666666709087827 */ /* 0x000fca00078e02ff */
[----:B--2---:R-:W-:-:S04]  /*0390*/  SHF.R.U32.HI R11, RZ, 0x1f, R8 ;  /* 0x0000001fff0b7819 */ /* 0x004fc80000011608 */
[----:B------:R-:W-:-:S05]  /*03a0*/  LEA.HI.SX32 R8, R8, R11, 0x1e ;  /* 0x0000000b08087211 */ /* 0x000fca00078ff2ff */
[----:B------:R-:W-:-:S05]  /*03b0*/  IMAD R17, R8, -0xa, R9 ;  /* 0xfffffff608117824 */ /* 0x000fca00078e0209 */
[----:B------:R1:W-:Y:S04]  /*03c0*/  STG.E desc[UR4][R6.64], R17 ;  /* 0x0000001106007986 */ /* 0x0003e8000c101904 */
[----:B------:R-:W2:Y:S02]  /*03d0*/  LDG.E R8, desc[UR4][R2.64] ;  /* 0x0000000402087981 */ /* 0x000ea4000c1e1900 */
[----:B--2---:R-:W-:-:S05]  /*03e0*/  IMAD.HI R8, R8, 0x66666667, RZ ;  /* 0x6666666708087827 */ /* 0x004fca00078e02ff */
[----:B0-----:R-:W-:-:S04]  /*03f0*/  SHF.R.U32.HI R9, RZ, 0x1f, R8 ;  /* 0x0000001fff097819 */ /* 0x001fc80000011608 */
[----:B------:R-:W-:Y:S01]  /*0400*/  LEA.HI.SX32 R13, R8, R9, 0x1e ;  /* 0x00000009080d7211 */ /* 0x000fe200078ff2ff */
[----:B------:R-:W-:-:S04]  /*0410*/  VIADD R9, R0, 0xfffffffa ;  /* 0xfffffffa00097836 */ /* 0x000fc80000000000 */
[----:B------:R-:W-:Y:S01]  /*0420*/  IMAD.HI R8, R13, 0x66666667, RZ ;  /* 0x666666670d087827 */ /* 0x000fe200078e02ff */
[----:B------:R-:W-:Y:S04]  /*0430*/  STG.E desc[UR4][R2.64], R13 ;  /* 0x0000000d02007986 */ /* 0x000fe8000c101904 */
[----:B------:R-:W-:-:S04]  /*0440*/  SHF.R.U32.HI R11, RZ, 0x1f, R8 ;  /* 0x0000001fff0b7819 */ /* 0x000fc80000011608 */
[----:B------:R-:W-:Y:S01]  /*0450*/  LEA.HI.SX32 R10, R8, R11, 0x1e ;  /* 0x0000000b080a7211 */ /* 0x000fe200078ff2ff */
[----:B------:R-:W-:-:S04]  /*0460*/  IMAD.WIDE.U32 R8, R9, 0x4, R4 ;  /* 0x0000000409087825 */ /* 0x000fc800078e0004 */
[----:B------:R-:W-:-:S05]  /*0470*/  IMAD R15, R10, -0xa, R13 ;  /* 0xfffffff60a0f7824 */ /* 0x000fca00078e020d */
[----:B------:R0:W-:Y:S04]  /*0480*/  STG.E desc[UR4][R8.64], R15 ;  /* 0x0000000f08007986 */ /* 0x0001e8000c101904 */
[----:B------:R-:W2:Y:S02]  /*0490*/  LDG.E R10, desc[UR4][R2.64] ;  /* 0x00000004020a7981 */ /* 0x000ea4000c1e1900 */
[----:B--2---:R-:W-:-:S05]  /*04a0*/  IMAD.HI R10, R10, 0x66666667, RZ ;  /* 0x666666670a0a7827 */ /* 0x004fca00078e02ff */
[----:B------:R-:W-:-:S04]  /*04b0*/  SHF.R.U32.HI R11, RZ, 0x1f, R10 ;  /* 0x0000001fff0b7819 */ /* 0x000fc8000001160a */
[----:B-1----:R-:W-:Y:S02]  /*04c0*/  LEA.HI.SX32 R17, R10, R11, 0x1e ;  /* 0x0000000b0a117211 */ /* 0x002fe400078ff2ff */
[----:B------:R-:W-:-:S03]  /*04d0*/  IADD3 R11, PT, PT, R0, -0x7, RZ ;  /* 0xfffffff9000b7810 */ /* 0x000fc60007ffe0ff */
[----:B------:R-:W-:Y:S01]  /*04e0*/  IMAD.HI R10, R17, 0x66666667, RZ ;  /* 0x66666667110a7827 */ /* 0x000fe200078e02ff */
[----:B------:R1:W-:Y:S04]  /*04f0*/  STG.E desc[UR4][R2.64], R17 ;  /* 0x0000001102007986 */ /* 0x0003e8000c101904 */
[----:B------:R-:W-:-:S04]  /*0500*/  SHF.R.U32.HI R19, RZ, 0x1f, R10 ;  /* 0x0000001fff137819 */ /* 0x000fc8000001160a */
[----:B------:R-:W-:Y:S01]  /*0510*/  LEA.HI.SX32 R12, R10, R19, 0x1e ;  /* 0x000000130a0c7211 */ /* 0x000fe200078ff2ff */
[----:B------:R-:W-:-:S04]  /*0520*/  IMAD.WIDE.U32 R10, R11, 0x4, R4 ;  /* 0x000000040b0a7825 */ /* 0x000fc800078e0004 */
[----:B------:R-:W-:-:S05]  /*0530*/  IMAD R19, R12, -0xa, R17 ;  /* 0xfffffff60c137824 */ /* 0x000fca00078e0211 */
[----:B------:R2:W-:Y:S04]  /*0540*/  STG.E desc[UR4][R10.64], R19 ;  /* 0x000000130a007986 */ /* 0x0005e8000c101904 */
[----:B0-----:R-:W3:Y:S01]  /*0550*/  LDG.E R8, desc[UR4][R2.64] ;  /* 0x0000000402087981 */ /* 0x001ee2000c1e1900 */
[----:B------:R-:W-:-:S04]  /*0560*/  VIADD R13, R0, 0xfffffff8 ;  /* 0xfffffff8000d7836 */ /* 0x000fc80000000000 */
[----:B------:R-:W-:-:S04]  /*0570*/  IMAD.WIDE.U32 R12, R13, 0x4, R4 ;  /* 0x000000040d0c7825 */ /* 0x000fc800078e0004 */
[----:B---3--:R-:W-:-:S05]  /*0580*/  IMAD.HI R8, R8, 0x66666667, RZ ;  /* 0x6666666708087827 */ /* 0x008fca00078e02ff */
[----:B------:R-:W-:-:S04]  /*0590*/  SHF.R.U32.HI R9, RZ, 0x1f, R8 ;  /* 0x0000001fff097819 */ /* 0x000fc80000011608 */
[----:B------:R-:W-:-:S05]  /*05a0*/  LEA.HI.SX32 R15, R8, R9, 0x1e ;  /* 0x00000009080f7211 */ /* 0x000fca00078ff2ff */
[----:B------:R-:W-:Y:S01]  /*05b0*/  IMAD.HI R8, R15, 0x66666667, RZ ;  /* 0x666666670f087827 */ /* 0x000fe200078e02ff */
[----:B------:R2:W-:Y:S04]  /*05c0*/  STG.E desc[UR4][R2.64], R15 ;  /* 0x0000000f02007986 */ /* 0x0005e8000c101904 */
[----:B------:R-:W-:-:S04]  /*05d0*/  SHF.R.U32.HI R9, RZ, 0x1f, R8 ;  /* 0x0000001fff097819 */ /* 0x000fc80000011608 */
[----:B------:R-:W-:-:S05]  /*05e0*/  LEA.HI.SX32 R8, R8, R9, 0x1e ;  /* 0x0000000908087211 */ /* 0x000fca00078ff2ff */
[----:B-1----:R-:W-:-:S05]  /*05f0*/  IMAD R17, R8, -0xa, R15 ;  /* 0xfffffff608117824 */ /* 0x002fca00078e020f */
[----:B------:R2:W-:Y:S04]  /*0600*/  STG.E desc[UR4][R12.64], R17 ;  /* 0x000000110c007986 */ /* 0x0005e8000c101904 */
[----:B------:R-:W3:Y:S01]  /*0610*/  LDG.E R8, desc[UR4][R2.64] ;  /* 0x0000000402087981 */ /* 0x000ee2000c1e1900 */
[----:B------:R-:W-:Y:S02]  /*0620*/  IADD3 R0, PT, PT, R0, -0x4, RZ ;  /* 0xfffffffc00007810 */ /* 0x000fe40007ffe0ff */
[----:B------:R-:W-:Y:S02]  /*0630*/  IADD3 R6, P1, PT, R6, -0x10, RZ ;  /* 0xfffffff006067810 */ /* 0x000fe40007f3e0ff */
[----:B------:R-:W-:Y:S02]  /*0640*/  ISETP.GT.AND P0, PT, R0, 0x4, PT ;  /* 0x000000040000780c */ /* 0x000fe40003f04270 */
[----:B------:R-:W-:Y:S01]  /*0650*/  IADD3.X R7, PT, PT, R7, -0x1, RZ, P1, !PT ;  /* 0xffffffff07077810 */ /* 0x000fe20000ffe4ff */
[----:B---3--:R-:W-:-:S05]  /*0660*/  IMAD.HI R8, R8, 0x66666667, RZ ;  /* 0x6666666708087827 */ /* 0x008fca00078e02ff */
[----:B------:R-:W-:-:S04]  /*0670*/  SHF.R.U32.HI R9, RZ, 0x1f, R8 ;  /* 0x0000001fff097819 */ /* 0x000fc80000011608 */
[----:B------:R-:W-:-:S05]  /*0680*/  LEA.HI.SX32 R9, R8, R9, 0x1e ;  /* 0x0000000908097211 */ /* 0x000fca00078ff2ff */
[----:B------:R2:W-:Y:S01]  /*0690*/  STG.E desc[UR4][R2.64], R9 ;  /* 0x0000000902007986 */ /* 0x0005e2000c101904 */
[----:B------:R-:W-:Y:S05]  /*06a0*/  @P0 BRA `(.L_x_6) ;  /* 0xfffffffc00340947 */ /* 0x000fea000383ffff */
[----:B------:R-:W-:Y:S05]  /*06b0*/  EXIT ;  /* 0x000000000000794d */ /* 0x000fea0003800000 */
.L_x_7:
[----:B------:R-:W-:-:S00]  /*06c0*/  BRA `(.L_x_7) ;  /* 0xfffffffc00fc7947 */ /* 0x000fc0000383ffff */
[----:B------:R-:W-:-:S00]  /*06d0*/  NOP ;  /* 0x0000000000007918 */ /* 0x000fc00000000000 */
        /* <DEDUP_REMOVED lines=10> */
.L_x_8:


//--------------------- .nv.shared.reserved.0     --------------------------
	.section	.nv.shared.reserved.0,"aw",@nobits
	.weak		__nv_reservedSMEM_offset_0_alias
	.size		__nv_reservedSMEM_offset_0_alias, 0, 64
	.other		__nv_reservedSMEM_offset_0_alias,@"STO_CUDA_RESERVED_SHARED STV_DEFAULT"
__nv_reservedSMEM_offset_0_alias:
	.zero		0
	.zero		64


//--------------------- .nv.constant0._Z9PalindromPiS_i --------------------------
	.section	.nv.constant0._Z9PalindromPiS_i,"a",@progbits
	.sectionflags	@""
	.align	4
.nv.constant0._Z9PalindromPiS_i:
	.zero		916


//--------------------- SYMBOLS --------------------------

	.type		.nv.reservedSmem.offset0,@object
	.size		.nv.reservedSmem.offset0,0x4
